//
// Generated by NVIDIA NVVM Compiler
//
// Compiler Build ID: CL-36424714
// Cuda compilation tools, release 13.0, V13.0.88
// Based on NVVM 20.0.0
//

.version 9.0
.target sm_100
.address_size 64

	// .globl	_Z7VMMultiPfS_ii
.const .align 4 .b8 gV[12];

.visible .entry _Z7VMMultiPfS_ii(
	.param .u64 .ptr .align 1 _Z7VMMultiPfS_ii_param_0,
	.param .u64 .ptr .align 1 _Z7VMMultiPfS_ii_param_1,
	.param .u32 _Z7VMMultiPfS_ii_param_2,
	.param .u32 _Z7VMMultiPfS_ii_param_3
)
{
	.reg .pred 	%p<11>;
	.reg .b32 	%r<38>;
	.reg .b32 	%f<112>;
	.reg .b64 	%rd<33>;

	ld.param.u64 	%rd9, [_Z7VMMultiPfS_ii_param_0];
	ld.param.u64 	%rd8, [_Z7VMMultiPfS_ii_param_1];
	ld.param.u32 	%r23, [_Z7VMMultiPfS_ii_param_2];
	ld.param.u32 	%r24, [_Z7VMMultiPfS_ii_param_3];
	cvta.to.global.u64 	%rd1, %rd9;
	mov.u32 	%r25, %ctaid.x;
	mov.u32 	%r26, %ntid.x;
	mov.u32 	%r27, %tid.x;
	mad.lo.s32 	%r1, %r25, %r26, %r27;
	setp.ge.s32 	%p1, %r1, %r24;
	@%p1 bra 	$L__BB0_15;
	setp.lt.s32 	%p2, %r23, 1;
	mov.f32 	%f111, 0f00000000;
	@%p2 bra 	$L__BB0_14;
	mul.lo.s32 	%r2, %r23, %r1;
	and.b32  	%r3, %r23, 15;
	setp.lt.u32 	%p3, %r23, 16;
	mov.b32 	%r34, 0;
	mov.f32 	%f111, 0f00000000;
	@%p3 bra 	$L__BB0_5;
	and.b32  	%r34, %r23, 2147483632;
	neg.s32 	%r32, %r34;
	mov.u64 	%rd11, gV;
	add.s64 	%rd31, %rd11, 32;
	add.s64 	%rd2, %rd1, 32;
	mov.f32 	%f111, 0f00000000;
	mov.u32 	%r31, %r2;
$L__BB0_4:
	.pragma "nounroll";
	mul.wide.s32 	%rd12, %r31, 4;
	add.s64 	%rd13, %rd2, %rd12;
	ld.const.f32 	%f18, [%rd31+-32];
	ld.global.f32 	%f19, [%rd13+-32];
	fma.rn.f32 	%f20, %f18, %f19, %f111;
	ld.const.f32 	%f21, [%rd31+-28];
	ld.global.f32 	%f22, [%rd13+-28];
	fma.rn.f32 	%f23, %f21, %f22, %f20;
	ld.const.f32 	%f24, [%rd31+-24];
	ld.global.f32 	%f25, [%rd13+-24];
	fma.rn.f32 	%f26, %f24, %f25, %f23;
	ld.const.f32 	%f27, [%rd31+-20];
	ld.global.f32 	%f28, [%rd13+-20];
	fma.rn.f32 	%f29, %f27, %f28, %f26;
	ld.const.f32 	%f30, [%rd31+-16];
	ld.global.f32 	%f31, [%rd13+-16];
	fma.rn.f32 	%f32, %f30, %f31, %f29;
	ld.const.f32 	%f33, [%rd31+-12];
	ld.global.f32 	%f34, [%rd13+-12];
	fma.rn.f32 	%f35, %f33, %f34, %f32;
	ld.const.f32 	%f36, [%rd31+-8];
	ld.global.f32 	%f37, [%rd13+-8];
	fma.rn.f32 	%f38, %f36, %f37, %f35;
	ld.const.f32 	%f39, [%rd31+-4];
	ld.global.f32 	%f40, [%rd13+-4];
	fma.rn.f32 	%f41, %f39, %f40, %f38;
	ld.const.f32 	%f42, [%rd31];
	ld.global.f32 	%f43, [%rd13];
	fma.rn.f32 	%f44, %f42, %f43, %f41;
	ld.const.f32 	%f45, [%rd31+4];
	ld.global.f32 	%f46, [%rd13+4];
	fma.rn.f32 	%f47, %f45, %f46, %f44;
	ld.const.f32 	%f48, [%rd31+8];
	ld.global.f32 	%f49, [%rd13+8];
	fma.rn.f32 	%f50, %f48, %f49, %f47;
	ld.const.f32 	%f51, [%rd31+12];
	ld.global.f32 	%f52, [%rd13+12];
	fma.rn.f32 	%f53, %f51, %f52, %f50;
	ld.const.f32 	%f54, [%rd31+16];
	ld.global.f32 	%f55, [%rd13+16];
	fma.rn.f32 	%f56, %f54, %f55, %f53;
	ld.const.f32 	%f57, [%rd31+20];
	ld.global.f32 	%f58, [%rd13+20];
	fma.rn.f32 	%f59, %f57, %f58, %f56;
	ld.const.f32 	%f60, [%rd31+24];
	ld.global.f32 	%f61, [%rd13+24];
	fma.rn.f32 	%f62, %f60, %f61, %f59;
	ld.const.f32 	%f63, [%rd31+28];
	ld.global.f32 	%f64, [%rd13+28];
	fma.rn.f32 	%f111, %f63, %f64, %f62;
	add.s32 	%r32, %r32, 16;
	add.s64 	%rd31, %rd31, 64;
	add.s32 	%r31, %r31, 16;
	setp.ne.s32 	%p4, %r32, 0;
	@%p4 bra 	$L__BB0_4;
$L__BB0_5:
	setp.eq.s32 	%p5, %r3, 0;
	@%p5 bra 	$L__BB0_14;
	and.b32  	%r11, %r23, 7;
	setp.lt.u32 	%p6, %r3, 8;
	@%p6 bra 	$L__BB0_8;
	mul.wide.u32 	%rd14, %r34, 4;
	mov.u64 	%rd15, gV;
	add.s64 	%rd16, %rd15, %rd14;
	ld.const.f32 	%f66, [%rd16];
	add.s32 	%r29, %r34, %r2;
	mul.wide.s32 	%rd17, %r29, 4;
	add.s64 	%rd18, %rd1, %rd17;
	ld.global.f32 	%f67, [%rd18];
	fma.rn.f32 	%f68, %f66, %f67, %f111;
	ld.const.f32 	%f69, [%rd16+4];
	ld.global.f32 	%f70, [%rd18+4];
	fma.rn.f32 	%f71, %f69, %f70, %f68;
	ld.const.f32 	%f72, [%rd16+8];
	ld.global.f32 	%f73, [%rd18+8];
	fma.rn.f32 	%f74, %f72, %f73, %f71;
	ld.const.f32 	%f75, [%rd16+12];
	ld.global.f32 	%f76, [%rd18+12];
	fma.rn.f32 	%f77, %f75, %f76, %f74;
	ld.const.f32 	%f78, [%rd16+16];
	ld.global.f32 	%f79, [%rd18+16];
	fma.rn.f32 	%f80, %f78, %f79, %f77;
	ld.const.f32 	%f81, [%rd16+20];
	ld.global.f32 	%f82, [%rd18+20];
	fma.rn.f32 	%f83, %f81, %f82, %f80;
	ld.const.f32 	%f84, [%rd16+24];
	ld.global.f32 	%f85, [%rd18+24];
	fma.rn.f32 	%f86, %f84, %f85, %f83;
	ld.const.f32 	%f87, [%rd16+28];
	ld.global.f32 	%f88, [%rd18+28];
	fma.rn.f32 	%f111, %f87, %f88, %f86;
	add.s32 	%r34, %r34, 8;
$L__BB0_8:
	setp.eq.s32 	%p7, %r11, 0;
	@%p7 bra 	$L__BB0_14;
	and.b32  	%r14, %r23, 3;
	setp.lt.u32 	%p8, %r11, 4;
	@%p8 bra 	$L__BB0_11;
	mul.wide.u32 	%rd19, %r34, 4;
	mov.u64 	%rd20, gV;
	add.s64 	%rd21, %rd20, %rd19;
	ld.const.f32 	%f90, [%rd21];
	add.s32 	%r30, %r34, %r2;
	mul.wide.s32 	%rd22, %r30, 4;
	add.s64 	%rd23, %rd1, %rd22;
	ld.global.f32 	%f91, [%rd23];
	fma.rn.f32 	%f92, %f90, %f91, %f111;
	ld.const.f32 	%f93, [%rd21+4];
	ld.global.f32 	%f94, [%rd23+4];
	fma.rn.f32 	%f95, %f93, %f94, %f92;
	ld.const.f32 	%f96, [%rd21+8];
	ld.global.f32 	%f97, [%rd23+8];
	fma.rn.f32 	%f98, %f96, %f97, %f95;
	ld.const.f32 	%f99, [%rd21+12];
	ld.global.f32 	%f100, [%rd23+12];
	fma.rn.f32 	%f111, %f99, %f100, %f98;
	add.s32 	%r34, %r34, 4;
$L__BB0_11:
	setp.eq.s32 	%p9, %r14, 0;
	@%p9 bra 	$L__BB0_14;
	add.s32 	%r37, %r34, %r2;
	mul.wide.u32 	%rd24, %r34, 4;
	mov.u64 	%rd25, gV;
	add.s64 	%rd32, %rd25, %rd24;
	neg.s32 	%r36, %r14;
$L__BB0_13:
	.pragma "nounroll";
	mul.wide.s32 	%rd26, %r37, 4;
	add.s64 	%rd27, %rd1, %rd26;
	ld.const.f32 	%f101, [%rd32];
	ld.global.f32 	%f102, [%rd27];
	fma.rn.f32 	%f111, %f101, %f102, %f111;
	add.s32 	%r37, %r37, 1;
	add.s64 	%rd32, %rd32, 4;
	add.s32 	%r36, %r36, 1;
	setp.ne.s32 	%p10, %r36, 0;
	@%p10 bra 	$L__BB0_13;
$L__BB0_14:
	bar.sync 	0;
	cvta.to.global.u64 	%rd28, %rd8;
	mul.wide.s32 	%rd29, %r1, 4;
	add.s64 	%rd30, %rd28, %rd29;
	st.global.f32 	[%rd30], %f111;
$L__BB0_15:
	ret;

}


// ===== COMPILED SASS (sm_100) =====

	.target	sm_100

	.elftype	@"ET_EXEC"


//--------------------- .note.nv.tkinfo           --------------------------
	.section	.note.nv.tkinfo,"",@"SHT_NOTE"
	.sectionflags	@"SHF_NOTE_NV_TKINFO"
	.tkinfo
        /*0018*/ 	.word	0x00000002
        /*0030*/ 	.string	""
        /*0030*/ 	.string	"ptxas"
        /*0030*/ 	.string	"Cuda compilation tools, release 13.0, V13.0.88"
        /*0030*/ 	.string	"Build cuda_13.0.r13.0/compiler.36424714_0"
        /*0030*/ 	.string	"-arch sm_100 -m 64 "



//--------------------- .note.nv.cuinfo           --------------------------
	.section	.note.nv.cuinfo,"",@"SHT_NOTE"
	.sectionflags	@"SHF_NOTE_NV_CUINFO"
        /*0018*/ 	.short	0x0002
        /*001a*/ 	.short	0x0064
        /*001c*/ 	.short	0x0082
	.zero		2


//--------------------- .nv.info                  --------------------------
	.section	.nv.info,"",@"SHT_CUDA_INFO"
	.align	4


	//----- nvinfo : EIATTR_REGCOUNT
	.align		4
        /*0000*/ 	.byte	0x04, 0x2f
        /*0002*/ 	.short	(.L_2 - .L_1)
	.align		4
.L_1:
        /*0004*/ 	.word	index@(_Z7VMMultiPfS_ii)
        /*0008*/ 	.word	0x0000001f


	//----- nvinfo : EIATTR_FRAME_SIZE
	.align		4
.L_2:
        /*000c*/ 	.byte	0x04, 0x11
        /*000e*/ 	.short	(.L_4 - .L_3)
	.align		4
.L_3:
        /*0010*/ 	.word	index@(_Z7VMMultiPfS_ii)
        /*0014*/ 	.word	0x00000000


	//----- nvinfo : EIATTR_MIN_STACK_SIZE
	.align		4
.L_4:
        /*0018*/ 	.byte	0x04, 0x12
        /*001a*/ 	.short	(.L_6 - .L_5)
	.align		4
.L_5:
        /*001c*/ 	.word	index@(_Z7VMMultiPfS_ii)
        /*0020*/ 	.word	0x00000000
.L_6:


//--------------------- .nv.compat                --------------------------
	.section	.nv.compat,"",@"SHT_CUDA_COMPAT_INFO"
	.align	4
        /*0000*/ 	.byte	0x02, 0x09, 0x00, 0x00, 0x02, 0x02, 0x01, 0x00, 0x02, 0x05, 0x05, 0x00, 0x03, 0x07, 0x01, 0x01
        /*0010*/ 	.byte	0x02, 0x03, 0x00, 0x00, 0x02, 0x06, 0x01, 0x00, 0x04, 0x0b, 0x08, 0x00, 0x09, 0x00, 0x00, 0x00
        /*0020*/ 	.byte	0x00, 0x00, 0x00, 0x00


//--------------------- .nv.info._Z7VMMultiPfS_ii --------------------------
	.section	.nv.info._Z7VMMultiPfS_ii,"",@"SHT_CUDA_INFO"
	.sectionflags	@""
	.align	4


	//----- nvinfo : EIATTR_CUDA_API_VERSION
	.align		4
        /*0000*/ 	.byte	0x04, 0x37
        /*0002*/ 	.short	(.L_8 - .L_7)
.L_7:
        /*0004*/ 	.word	0x00000082


	//----- nvinfo : EIATTR_KPARAM_INFO
	.align		4
.L_8:
        /*0008*/ 	.byte	0x04, 0x17
        /*000a*/ 	.short	(.L_10 - .L_9)
.L_9:
        /*000c*/ 	.word	0x00000000
        /*0010*/ 	.short	0x0003
        /*0012*/ 	.short	0x0014
        /*0014*/ 	.byte	0x00, 0xf0, 0x11, 0x00


	//----- nvinfo : EIATTR_KPARAM_INFO
	.align		4
.L_10:
        /*0018*/ 	.byte	0x04, 0x17
        /*001a*/ 	.short	(.L_12 - .L_11)
.L_11:
        /*001c*/ 	.word	0x00000000
        /*0020*/ 	.short	0x0002
        /*0022*/ 	.short	0x0010
        /*0024*/ 	.byte	0x00, 0xf0, 0x11, 0x00


	//----- nvinfo : EIATTR_KPARAM_INFO
	.align		4
.L_12:
        /*0028*/ 	.byte	0x04, 0x17
        /*002a*/ 	.short	(.L_14 - .L_13)
.L_13:
        /*002c*/ 	.word	0x00000000
        /*0030*/ 	.short	0x0001
        /*0032*/ 	.short	0x0008
        /*0034*/ 	.byte	0x00, 0xf5, 0x21, 0x00


	//----- nvinfo : EIATTR_KPARAM_INFO
	.align		4
.L_14:
        /*0038*/ 	.byte	0x04, 0x17
        /*003a*/ 	.short	(.L_16 - .L_15)
.L_15:
        /*003c*/ 	.word	0x00000000
        /*0040*/ 	.short	0x0000
        /*0042*/ 	.short	0x0000
        /*0044*/ 	.byte	0x00, 0xf5, 0x21, 0x00


	//----- nvinfo : EIATTR_SPARSE_MMA_MASK
	.align		4
.L_16:
        /*0048*/ 	.byte	0x03, 0x50
        /*004a*/ 	.short	0x0000


	//----- nvinfo : EIATTR_MAXREG_COUNT
	.align		4
        /*004c*/ 	.byte	0x03, 0x1b
        /*004e*/ 	.short	0x00ff


	//----- nvinfo : EIATTR_NUM_BARRIERS
	.align		4
        /*0050*/ 	.byte	0x02, 0x4c
        /*0052*/ 	.byte	0x01
	.zero		1


	//----- nvinfo : EIATTR_MERCURY_ISA_VERSION
	.align		4
        /*0054*/ 	.byte	0x03, 0x5f
        /*0056*/ 	.short	0x0101


	//----- nvinfo : EIATTR_VRC_CTA_INIT_COUNT
	.align		4
        /*0058*/ 	.byte	0x02, 0x4a
	.zero		1
	.zero		1


	//----- nvinfo : EIATTR_EXIT_INSTR_OFFSETS
	.align		4
        /*005c*/ 	.byte	0x04, 0x1c
        /*005e*/ 	.short	(.L_18 - .L_17)


	//   ....[0]....
.L_17:
        /*0060*/ 	.word	0x00000070


	//   ....[1]....
        /*0064*/ 	.word	0x00000900


	//----- nvinfo : EIATTR_CBANK_PARAM_SIZE
	.align		4
.L_18:
        /*0068*/ 	.byte	0x03, 0x19
        /*006a*/ 	.short	0x0018


	//----- nvinfo : EIATTR_PARAM_CBANK
	.align		4
        /*006c*/ 	.byte	0x04, 0x0a
        /*006e*/ 	.short	(.L_20 - .L_19)
	.align		4
.L_19:
        /*0070*/ 	.word	index@(.nv.constant0._Z7VMMultiPfS_ii)
        /*0074*/ 	.short	0x0380
        /*0076*/ 	.short	0x0018


	//----- nvinfo : EIATTR_SW_WAR
	.align		4
.L_20:
        /*0078*/ 	.byte	0x04, 0x36
        /*007a*/ 	.short	(.L_22 - .L_21)
.L_21:
        /*007c*/ 	.word	0x00000008
.L_22:


//--------------------- .nv.callgraph             --------------------------
	.section	.nv.callgraph,"",@"SHT_CUDA_CALLGRAPH"
	.align	4
	.sectionentsize	8
	.align		4
        /*0000*/ 	.word	0x00000000
	.align		4
        /*0004*/ 	.word	0xffffffff
	.align		4
        /*0008*/ 	.word	0x00000000
	.align		4
        /*000c*/ 	.word	0xfffffffe
	.align		4
        /*0010*/ 	.word	0x00000000
	.align		4
        /*0014*/ 	.word	0xfffffffd
	.align		4
        /*0018*/ 	.word	0x00000000
	.align		4
        /*001c*/ 	.word	0xfffffffc


//--------------------- .nv.constant3             --------------------------
	.section	.nv.constant3,"a",@progbits
	.align	4
.nv.constant3:
	.type		gV,@object
	.size		gV,(.L_0 - gV)
gV:
	.zero		12
.L_0:


//--------------------- .text._Z7VMMultiPfS_ii    --------------------------
	.section	.text._Z7VMMultiPfS_ii,"ax",@progbits
	.align	128
        .global         _Z7VMMultiPfS_ii
        .type           _Z7VMMultiPfS_ii,@function
        .size           _Z7VMMultiPfS_ii,(.L_x_7 - _Z7VMMultiPfS_ii)
        .other          _Z7VMMultiPfS_ii,@"STO_CUDA_ENTRY STV_DEFAULT"
_Z7VMMultiPfS_ii:
.text._Z7VMMultiPfS_ii:
[----:B------:R-:W-:Y:S01]  /*0000*/  LDC R1, c[0x0][0x37c] ;  /* 0x0000df00ff017b82 */ /* 0x000fe20000000800 */
[----:B------:R-:W0:Y:S07]  /*0010*/  S2R R3, SR_TID.X ;  /* 0x0000000000037919 */ /* 0x000e2e0000002100 */
[----:B------:R-:W0:Y:S01]  /*0020*/  S2UR UR4, SR_CTAID.X ;  /* 0x00000000000479c3 */ /* 0x000e220000002500 */
[----:B------:R-:W1:Y:S07]  /*0030*/  LDCU UR5, c[0x0][0x394] ;  /* 0x00007280ff0577ac */ /* 0x000e6e0008000800 */
[----:B------:R-:W0:Y:S02]  /*0040*/  LDC R2, c[0x0][0x360] ;  /* 0x0000d800ff027b82 */ /* 0x000e240000000800 */
[----:B0-----:R-:W-:-:S05]  /*0050*/  IMAD R2, R2, UR4, R3 ;  /* 0x0000000402027c24 */ /* 0x001fca000f8e0203 */
[----:B-1----:R-:W-:-:S13]  /*0060*/  ISETP.GE.AND P0, PT, R2, UR5, PT ;  /* 0x0000000502007c0c */ /* 0x002fda000bf06270 */
[----:B------:R-:W-:Y:S05]  /*0070*/  @P0 EXIT ;  /* 0x000000000000094d */ /* 0x000fea0003800000 */
[----:B------:R-:W0:Y:S01]  /*0080*/  LDCU UR8, c[0x0][0x390] ;  /* 0x00007200ff0877ac */ /* 0x000e220008000800 */
[----:B------:R-:W-:Y:S01]  /*0090*/  HFMA2 R0, -RZ, RZ, 0, 0 ;  /* 0x00000000ff007431 */ /* 0x000fe200000001ff */
[----:B------:R-:W1:Y:S01]  /*00a0*/  LDCU.64 UR18, c[0x0][0x358] ;  /* 0x00006b00ff1277ac */ /* 0x000e620008000a00 */
[----:B0-----:R-:W-:-:S09]  /*00b0*/  UISETP.GE.AND UP0, UPT, UR8, 0x1, UPT ;  /* 0x000000010800788c */ /* 0x001fd2000bf06270 */
[----:B-1----:R-:W-:Y:S05]  /*00c0*/  BRA.U !UP0, `(.L_x_0) ;  /* 0x0000000508fc7547 */ /* 0x002fea000b800000 */
[----:B------:R-:W-:Y:S02]  /*00d0*/  UISETP.GE.U32.AND UP1, UPT, UR8, 0x10, UPT ;  /* 0x000000100800788c */ /* 0x000fe4000bf26070 */
[----:B------:R-:W-:Y:S01]  /*00e0*/  IMAD R3, R2, UR8, RZ ;  /* 0x0000000802037c24 */ /* 0x000fe2000f8e02ff */
[----:B------:R-:W-:Y:S01]  /*00f0*/  ULOP3.LUT UR9, UR8, 0xf, URZ, 0xc0, !UPT ;  /* 0x0000000f08097892 */ /* 0x000fe2000f8ec0ff */
[----:B------:R-:W-:Y:S01]  /*0100*/  MOV R0, RZ ;  /* 0x000000ff00007202 */ /* 0x000fe20000000f00 */
[----:B------:R-:W-:Y:S02]  /*0110*/  UMOV UR4, URZ ;  /* 0x000000ff00047c82 */ /* 0x000fe40008000000 */
[----:B------:R-:W-:Y:S02]  /*0120*/  UISETP.NE.AND UP0, UPT, UR9, URZ, UPT ;  /* 0x000000ff0900728c */ /* 0x000fe4000bf05270 */
[----:B------:R-:W-:Y:S09]  /*0130*/  BRA.U !UP1, `(.L_x_1) ;  /* 0x0000000109e07547 */ /* 0x000ff2000b800000 */
[----:B------:R-:W0:Y:S01]  /*0140*/  LDCU.64 UR6, c[0x0][0x380] ;  /* 0x00007000ff0677ac */ /* 0x000e220008000a00 */
[----:B------:R-:W-:Y:S02]  /*0150*/  MOV R0, RZ ;  /* 0x000000ff00007202 */ /* 0x000fe40000000f00 */
[----:B------:R-:W-:Y:S01]  /*0160*/  MOV R6, R3 ;  /* 0x0000000300067202 */ /* 0x000fe20000000f00 */
[----:B------:R-:W-:-:S04]  /*0170*/  ULOP3.LUT UR4, UR8, 0x7ffffff0, URZ, 0xc0, !UPT ;  /* 0x7ffffff008047892 */ /* 0x000fc8000f8ec0ff */
[----:B------:R-:W-:Y:S02]  /*0180*/  UIADD3 UR10, UPT, UPT, -UR4, URZ, URZ ;  /* 0x000000ff040a7290 */ /* 0x000fe4000fffe1ff */
[----:B0-----:R-:W-:-:S04]  /*0190*/  UIADD3 UR5, UP1, UPT, UR6, 0x20, URZ ;  /* 0x0000002006057890 */ /* 0x001fc8000ff3e0ff */
[----:B------:R-:W-:-:S03]  /*01a0*/  UIADD3.X UR6, UPT, UPT, URZ, UR7, URZ, UP1, !UPT ;  /* 0x00000007ff067290 */ /* 0x000fc60008ffe4ff */
[----:B------:R-:W-:-:S09]  /*01b0*/  UMOV UR7, 0x20 ;  /* 0x0000002000077882 */ /* 0x000fd20000000000 */
.L_x_2:
[----:B------:R-:W-:Y:S01]  /*01c0*/  MOV R4, UR5 ;  /* 0x0000000500047c02 */ /* 0x000fe20008000f00 */
[----:B------:R-:W0:Y:S01]  /*01d0*/  LDCU.64 UR12, c[0x3][UR7+-0x20] ;  /* 0x00fffc00070c77ac */ /* 0x000e220008000a00 */
[----:B------:R-:W-:Y:S01]  /*01e0*/  MOV R5, UR6 ;  /* 0x0000000600057c02 */ /* 0x000fe20008000f00 */
[----:B------:R-:W1:Y:S02]  /*01f0*/  LDCU.64 UR14, c[0x3][UR7+-0x18] ;  /* 0x00fffd00070e77ac */ /* 0x000e640008000a00 */
[C---:B------:R-:W-:Y:S01]  /*0200*/  IMAD.WIDE R4, R6.reuse, 0x4, R4 ;  /* 0x0000000406047825 */ /* 0x040fe200078e0204 */
[----:B------:R-:W2:Y:S04]  /*0210*/  LDCU.64 UR16, c[0x3][UR7+-0x10] ;  /* 0x00fffe00071077ac */ /* 0x000ea80008000a00 */
[----:B------:R-:W0:Y:S04]  /*0220*/  LDG.E R15, desc[UR18][R4.64+-0x20] ;  /* 0xffffe012040f7981 */ /* 0x000e28000c1e1900 */
[----:B------:R-:W3:Y:S04]  /*0230*/  LDG.E R16, desc[UR18][R4.64+-0x1c] ;  /* 0xffffe41204107981 */ /* 0x000ee8000c1e1900 */
[----:B------:R-:W1:Y:S04]  /*0240*/  LDG.E R18, desc[UR18][R4.64+-0x18] ;  /* 0xffffe81204127981 */ /* 0x000e68000c1e1900 */
[----:B------:R-:W4:Y:S04]  /*0250*/  LDG.E R20, desc[UR18][R4.64+-0x14] ;  /* 0xffffec1204147981 */ /* 0x000f28000c1e1900 */
[----:B------:R-:W2:Y:S04]  /*0260*/  LDG.E R22, desc[UR18][R4.64+-0x10] ;  /* 0xfffff01204167981 */ /* 0x000ea8000c1e1900 */
[----:B------:R-:W5:Y:S04]  /*0270*/  LDG.E R24, desc[UR18][R4.64+-0xc] ;  /* 0xfffff41204187981 */ /* 0x000f68000c1e1900 */
        /* <DEDUP_REMOVED lines=9> */
[----:B------:R-:W5:Y:S01]  /*0310*/  LDG.E R14, desc[UR18][R4.64+0x1c] ;  /* 0x00001c12040e7981 */ /* 0x000f62000c1e1900 */
[----:B------:R-:W-:Y:S01]  /*0320*/  UIADD3 UR10, UPT, UPT, UR10, 0x10, URZ ;  /* 0x000000100a0a7890 */ /* 0x000fe2000fffe0ff */
[----:B------:R-:W-:-:S03]  /*0330*/  IADD3 R6, PT, PT, R6, 0x10, RZ ;  /* 0x0000001006067810 */ /* 0x000fc60007ffe0ff */
[----:B------:R-:W-:Y:S01]  /*0340*/  UISETP.NE.AND UP1, UPT, UR10, URZ, UPT ;  /* 0x000000ff0a00728c */ /* 0x000fe2000bf25270 */
[----:B0-----:R-:W-:-:S04]  /*0350*/  FFMA R15, R15, UR12, R0 ;  /* 0x0000000c0f0f7c23 */ /* 0x001fc80008000000 */
[----:B---3--:R-:W-:Y:S01]  /*0360*/  FFMA R15, R16, UR13, R15 ;  /* 0x0000000d100f7c23 */ /* 0x008fe2000800000f */
[----:B------:R-:W0:Y:S03]  /*0370*/  LDCU.64 UR12, c[0x3][UR7+-0x8] ;  /* 0x00ffff00070c77ac */ /* 0x000e260008000a00 */
[----:B-1----:R-:W-:-:S04]  /*0380*/  FFMA R15, R18, UR14, R15 ;  /* 0x0000000e120f7c23 */ /* 0x002fc8000800000f */
[----:B----4-:R-:W-:Y:S01]  /*0390*/  FFMA R15, R20, UR15, R15 ;  /* 0x0000000f140f7c23 */ /* 0x010fe2000800000f */
[----:B------:R-:W1:Y:S03]  /*03a0*/  LDCU.64 UR14, c[0x3][UR7] ;  /* 0x00c00000070e77ac */ /* 0x000e660008000a00 */
[----:B--2---:R-:W-:-:S04]  /*03b0*/  FFMA R15, R22, UR16, R15 ;  /* 0x00000010160f7c23 */ /* 0x004fc8000800000f */
[----:B-----5:R-:W-:Y:S01]  /*03c0*/  FFMA R15, R24, UR17, R15 ;  /* 0x00000011180f7c23 */ /* 0x020fe2000800000f */
[----:B------:R-:W2:Y:S03]  /*03d0*/  LDCU.64 UR16, c[0x3][UR7+0x8] ;  /* 0x00c00100071077ac */ /* 0x000ea60008000a00 */
[----:B0-----:R-:W-:-:S04]  /*03e0*/  FFMA R15, R26, UR12, R15 ;  /* 0x0000000c1a0f7c23 */ /* 0x001fc8000800000f */
[----:B------:R-:W-:Y:S01]  /*03f0*/  FFMA R28, R28, UR13, R15 ;  /* 0x0000000d1c1c7c23 */ /* 0x000fe2000800000f */
[----:B------:R-:W0:Y:S03]  /*0400*/  LDCU.64 UR12, c[0x3][UR7+0x10] ;  /* 0x00c00200070c77ac */ /* 0x000e260008000a00 */
[----:B-1----:R-:W-:-:S04]  /*0410*/  FFMA R13, R13, UR14, R28 ;  /* 0x0000000e0d0d7c23 */ /* 0x002fc8000800001c */
[----:B------:R-:W-:Y:S01]  /*0420*/  FFMA R12, R12, UR15, R13 ;  /* 0x0000000f0c0c7c23 */ /* 0x000fe2000800000d */
[----:B------:R-:W1:Y:S03]  /*0430*/  LDCU.64 UR14, c[0x3][UR7+0x18] ;  /* 0x00c00300070e77ac */ /* 0x000e660008000a00 */
[----:B--2---:R-:W-:Y:S01]  /*0440*/  FFMA R11, R11, UR16, R12 ;  /* 0x000000100b0b7c23 */ /* 0x004fe2000800000c */
[----:B------:R-:W-:-:S03]  /*0450*/  UIADD3 UR7, UPT, UPT, UR7, 0x40, URZ ;  /* 0x0000004007077890 */ /* 0x000fc6000fffe0ff */
[----:B------:R-:W-:-:S04]  /*0460*/  FFMA R10, R10, UR17, R11 ;  /* 0x000000110a0a7c23 */ /* 0x000fc8000800000b */
[----:B0-----:R-:W-:-:S04]  /*0470*/  FFMA R9, R9, UR12, R10 ;  /* 0x0000000c09097c23 */ /* 0x001fc8000800000a */
[----:B------:R-:W-:-:S04]  /*0480*/  FFMA R8, R8, UR13, R9 ;  /* 0x0000000d08087c23 */ /* 0x000fc80008000009 */
[----:B-1----:R-:W-:-:S04]  /*0490*/  FFMA R7, R7, UR14, R8 ;  /* 0x0000000e07077c23 */ /* 0x002fc80008000008 */
[----:B------:R-:W-:Y:S01]  /*04a0*/  FFMA R0, R14, UR15, R7 ;  /* 0x0000000f0e007c23 */ /* 0x000fe20008000007 */
[----:B------:R-:W-:Y:S06]  /*04b0*/  BRA.U UP1, `(.L_x_2) ;  /* 0xfffffffd01407547 */ /* 0x000fec000b83ffff */
.L_x_1:
[----:B------:R-:W-:Y:S05]  /*04c0*/  BRA.U !UP0, `(.L_x_0) ;  /* 0x0000000108fc7547 */ /* 0x000fea000b800000 */
[----:B------:R-:W-:Y:S02]  /*04d0*/  UISETP.GE.U32.AND UP0, UPT, UR9, 0x8, UPT ;  /* 0x000000080900788c */ /* 0x000fe4000bf06070 */
[----:B------:R-:W-:-:S04]  /*04e0*/  ULOP3.LUT UR10, UR8, 0x7, URZ, 0xc0, !UPT ;  /* 0x00000007080a7892 */ /* 0x000fc8000f8ec0ff */
[----:B------:R-:W-:-:S03]  /*04f0*/  UISETP.NE.AND UP1, UPT, UR10, URZ, UPT ;  /* 0x000000ff0a00728c */ /* 0x000fc6000bf25270 */
[----:B------:R-:W-:Y:S08]  /*0500*/  BRA.U !UP0, `(.L_x_3) ;  /* 0x0000000108647547 */ /* 0x000ff0000b800000 */
[----:B------:R-:W0:Y:S01]  /*0510*/  LDC.64 R4, c[0x0][0x380] ;  /* 0x0000e000ff047b82 */ /* 0x000e220000000a00 */
[----:B------:R-:W-:-:S05]  /*0520*/  IADD3 R7, PT, PT, R3, UR4, RZ ;  /* 0x0000000403077c10 */ /* 0x000fca000fffe0ff */
[----:B0-----:R-:W-:-:S05]  /*0530*/  IMAD.WIDE R4, R7, 0x4, R4 ;  /* 0x0000000407047825 */ /* 0x001fca00078e0204 */
[----:B------:R-:W2:Y:S04]  /*0540*/  LDG.E R7, desc[UR18][R4.64] ;  /* 0x0000001204077981 */ /* 0x000ea8000c1e1900 */
[----:B------:R-:W3:Y:S04]  /*0550*/  LDG.E R6, desc[UR18][R4.64+0x4] ;  /* 0x0000041204067981 */ /* 0x000ee8000c1e1900 */
[----:B------:R-:W4:Y:S04]  /*0560*/  LDG.E R9, desc[UR18][R4.64+0x8] ;  /* 0x0000081204097981 */ /* 0x000f28000c1e1900 */
[----:B------:R-:W5:Y:S04]  /*0570*/  LDG.E R11, desc[UR18][R4.64+0xc] ;  /* 0x00000c12040b7981 */ /* 0x000f68000c1e1900 */
[----:B------:R-:W5:Y:S04]  /*0580*/  LDG.E R13, desc[UR18][R4.64+0x10] ;  /* 0x00001012040d7981 */ /* 0x000f68000c1e1900 */
[----:B------:R-:W5:Y:S04]  /*0590*/  LDG.E R15, desc[UR18][R4.64+0x14] ;  /* 0x00001412040f7981 */ /* 0x000f68000c1e1900 */
[----:B------:R-:W5:Y:S04]  /*05a0*/  LDG.E R17, desc[UR18][R4.64+0x18] ;  /* 0x0000181204117981 */ /* 0x000f68000c1e1900 */
[----:B------:R-:W5:Y:S01]  /*05b0*/  LDG.E R19, desc[UR18][R4.64+0x1c] ;  /* 0x00001c1204137981 */ /* 0x000f62000c1e1900 */
[----:B------:R-:W-:-:S02]  /*05c0*/  USHF.L.U32 UR5, UR4, 0x2, URZ ;  /* 0x0000000204057899 */ /* 0x000fc400080006ff */
[----:B------:R-:W-:-:S10]  /*05d0*/  UIADD3 UR4, UPT, UPT, UR4, 0x8, URZ ;  /* 0x0000000804047890 */ /* 0x000fd4000fffe0ff */
[----:B------:R-:W2:Y:S01]  /*05e0*/  LDCU.64 UR6, c[0x3][UR5] ;  /* 0x00c00000050677ac */ /* 0x000ea20008000a00 */
[----:B------:R-:W4:Y:S01]  /*05f0*/  LDCU.64 UR12, c[0x3][UR5+0x8] ;  /* 0x00c00100050c77ac */ /* 0x000f220008000a00 */
[----:B------:R-:W0:Y:S01]  /*0600*/  LDCU.64 UR14, c[0x3][UR5+0x10] ;  /* 0x00c00200050e77ac */ /* 0x000e220008000a00 */
[----:B--2---:R-:W-:-:S04]  /*0610*/  FFMA R7, R7, UR6, R0 ;  /* 0x0000000607077c23 */ /* 0x004fc80008000000 */
[----:B---3--:R-:W-:Y:S01]  /*0620*/  FFMA R6, R6, UR7, R7 ;  /* 0x0000000706067c23 */ /* 0x008fe20008000007 */
[----:B------:R-:W1:Y:S03]  /*0630*/  LDCU.64 UR6, c[0x3][UR5+0x18] ;  /* 0x00c00300050677ac */ /* 0x000e660008000a00 */
[----:B----4-:R-:W-:-:S04]  /*0640*/  FFMA R6, R9, UR12, R6 ;  /* 0x0000000c09067c23 */ /* 0x010fc80008000006 */
[----:B-----5:R-:W-:-:S04]  /*0650*/  FFMA R6, R11, UR13, R6 ;  /* 0x0000000d0b067c23 */ /* 0x020fc80008000006 */
[----:B0-----:R-:W-:-:S04]  /*0660*/  FFMA R6, R13, UR14, R6 ;  /* 0x0000000e0d067c23 */ /* 0x001fc80008000006 */
[----:B------:R-:W-:-:S04]  /*0670*/  FFMA R6, R15, UR15, R6 ;  /* 0x0000000f0f067c23 */ /* 0x000fc80008000006 */
[----:B-1----:R-:W-:-:S04]  /*0680*/  FFMA R6, R17, UR6, R6 ;  /* 0x0000000611067c23 */ /* 0x002fc80008000006 */
[----:B------:R-:W-:-:S07]  /*0690*/  FFMA R0, R19, UR7, R6 ;  /* 0x0000000713007c23 */ /* 0x000fce0008000006 */
.L_x_3:
        /* <DEDUP_REMOVED lines=11> */
[----:B------:R-:W5:Y:S01]  /*0750*/  LDG.E R11, desc[UR18][R4.64+0xc] ;  /* 0x00000c12040b7981 */ /* 0x000f62000c1e1900 */
[----:B------:R-:W-:-:S02]  /*0760*/  USHF.L.U32 UR6, UR4, 0x2, URZ ;  /* 0x0000000204067899 */ /* 0x000fc400080006ff */
[----:B------:R-:W-:-:S10]  /*0770*/  UIADD3 UR4, UPT, UPT, UR4, 0x4, URZ ;  /* 0x0000000404047890 */ /* 0x000fd4000fffe0ff */
[----:B------:R-:W2:Y:S01]  /*0780*/  LDCU.64 UR8, c[0x3][UR6] ;  /* 0x00c00000060877ac */ /* 0x000ea20008000a00 */
[----:B------:R-:W4:Y:S01]  /*0790*/  LDCU.64 UR6, c[0x3][UR6+0x8] ;  /* 0x00c00100060677ac */ /* 0x000f220008000a00 */
[----:B--2---:R-:W-:-:S04]  /*07a0*/  FFMA R7, R7, UR8, R0 ;  /* 0x0000000807077c23 */ /* 0x004fc80008000000 */
[----:B---3--:R-:W-:-:S04]  /*07b0*/  FFMA R6, R6, UR9, R7 ;  /* 0x0000000906067c23 */ /* 0x008fc80008000007 */
[----:B----4-:R-:W-:-:S04]  /*07c0*/  FFMA R6, R9, UR6, R6 ;  /* 0x0000000609067c23 */ /* 0x010fc80008000006 */
[----:B-----5:R-:W-:-:S07]  /*07d0*/  FFMA R0, R11, UR7, R6 ;  /* 0x000000070b007c23 */ /* 0x020fce0008000006 */
.L_x_4:
[----:B------:R-:W-:Y:S05]  /*07e0*/  BRA.U !UP1, `(.L_x_0) ;  /* 0x0000000109347547 */ /* 0x000fea000b800000 */
[----:B------:R-:W0:Y:S01]  /*07f0*/  LDC.64 R6, c[0x0][0x380] ;  /* 0x0000e000ff067b82 */ /* 0x000e220000000a00 */
[----:B------:R-:W-:Y:S01]  /*0800*/  IADD3 R3, PT, PT, R3, UR4, RZ ;  /* 0x0000000403037c10 */ /* 0x000fe2000fffe0ff */
[----:B------:R-:W-:Y:S02]  /*0810*/  USHF.L.U32 UR6, UR4, 0x2, URZ ;  /* 0x0000000204067899 */ /* 0x000fe400080006ff */
[----:B------:R-:W-:-:S12]  /*0820*/  UIADD3 UR5, UPT, UPT, -UR5, URZ, URZ ;  /* 0x000000ff05057290 */ /* 0x000fd8000fffe1ff */
.L_x_5:
[----:B0-----:R-:W-:-:S06]  /*0830*/  IMAD.WIDE R4, R3, 0x4, R6 ;  /* 0x0000000403047825 */ /* 0x001fcc00078e0206 */
[----:B------:R-:W2:Y:S01]  /*0840*/  LDG.E R5, desc[UR18][R4.64] ;  /* 0x0000001204057981 */ /* 0x000ea2000c1e1900 */
[----:B------:R-:W2:Y:S01]  /*0850*/  LDCU UR4, c[0x3][UR6] ;  /* 0x00c00000060477ac */ /* 0x000ea20008000800 */
[----:B------:R-:W-:Y:S01]  /*0860*/  IADD3 R3, PT, PT, R3, 0x1, RZ ;  /* 0x0000000103037810 */ /* 0x000fe20007ffe0ff */
[----:B------:R-:W-:Y:S02]  /*0870*/  UIADD3 UR5, UPT, UPT, UR5, 0x1, URZ ;  /* 0x0000000105057890 */ /* 0x000fe4000fffe0ff */
[----:B------:R-:W-:Y:S02]  /*0880*/  UIADD3 UR6, UPT, UPT, UR6, 0x4, URZ ;  /* 0x0000000406067890 */ /* 0x000fe4000fffe0ff */
[----:B------:R-:W-:Y:S01]  /*0890*/  UISETP.NE.AND UP0, UPT, UR5, URZ, UPT ;  /* 0x000000ff0500728c */ /* 0x000fe2000bf05270 */
[----:B--2---:R-:W-:-:S08]  /*08a0*/  FFMA R0, R5, UR4, R0 ;  /* 0x0000000405007c23 */ /* 0x004fd00008000000 */
[----:B------:R-:W-:Y:S05]  /*08b0*/  BRA.U UP0, `(.L_x_5) ;  /* 0xfffffffd00dc7547 */ /* 0x000fea000b83ffff */
.L_x_0:
[----:B------:R-:W0:Y:S02]  /*08c0*/  LDC.64 R4, c[0x0][0x388] ;  /* 0x0000e200ff047b82 */ /* 0x000e240000000a00 */
[----:B0-----:R-:W-:-:S06]  /*08d0*/  IMAD.WIDE R2, R2, 0x4, R4 ;  /* 0x0000000402027825 */ /* 0x001fcc00078e0204 */
[----:B------:R-:W-:Y:S06]  /*08e0*/  BAR.SYNC.DEFER_BLOCKING 0x0 ;  /* 0x0000000000007b1d */ /* 0x000fec0000010000 */
[----:B------:R-:W-:Y:S01]  /*08f0*/  STG.E desc[UR18][R2.64], R0 ;  /* 0x0000000002007986 */ /* 0x000fe2000c101912 */
[----:B------:R-:W-:Y:S05]  /*0900*/  EXIT ;  /* 0x000000000000794d */ /* 0x000fea0003800000 */
.L_x_6:
[----:B------:R-:W-:-:S00]  /*0910*/  BRA `(.L_x_6) ;  /* 0xfffffffc00fc7947 */ /* 0x000fc0000383ffff */
[----:B------:R-:W-:-:S00]  /*0920*/  NOP ;  /* 0x0000000000007918 */ /* 0x000fc00000000000 */
        /* <DEDUP_REMOVED lines=13> */
.L_x_7:


//--------------------- .nv.shared.reserved.0     --------------------------
	.section	.nv.shared.reserved.0,"aw",@nobits
	.weak		__nv_reservedSMEM_offset_0_alias
	.size		__nv_reservedSMEM_offset_0_alias, 0, 64
	.other		__nv_reservedSMEM_offset_0_alias,@"STO_CUDA_RESERVED_SHARED STV_DEFAULT"
__nv_reservedSMEM_offset_0_alias:
	.zero		0
	.zero		64


//--------------------- .nv.constant0._Z7VMMultiPfS_ii --------------------------
	.section	.nv.constant0._Z7VMMultiPfS_ii,"a",@progbits
	.sectionflags	@""
	.align	4
.nv.constant0._Z7VMMultiPfS_ii:
	.zero		920


//--------------------- SYMBOLS --------------------------

	.type		.nv.reservedSmem.offset0,@object
	.size		.nv.reservedSmem.offset0,0x4
